//
// Generated by NVIDIA NVVM Compiler
//
// Compiler Build ID: CL-36424714
// Cuda compilation tools, release 13.0, V13.0.88
// Based on NVVM 20.0.0
//

.version 9.0
.target sm_100
.address_size 64

	// .globl	_Z13computeSumRawPiPyi

.visible .entry _Z13computeSumRawPiPyi(
	.param .u64 .ptr .align 1 _Z13computeSumRawPiPyi_param_0,
	.param .u64 .ptr .align 1 _Z13computeSumRawPiPyi_param_1,
	.param .u32 _Z13computeSumRawPiPyi_param_2
)
{
	.reg .pred 	%p<2>;
	.reg .b32 	%r<6>;
	.reg .b64 	%rd<9>;

	ld.param.u64 	%rd1, [_Z13computeSumRawPiPyi_param_0];
	ld.param.u64 	%rd2, [_Z13computeSumRawPiPyi_param_1];
	ld.param.u32 	%r2, [_Z13computeSumRawPiPyi_param_2];
	mov.u32 	%r3, %ctaid.x;
	mov.u32 	%r4, %ntid.x;
	mov.u32 	%r5, %tid.x;
	mad.lo.s32 	%r1, %r3, %r4, %r5;
	setp.ge.s32 	%p1, %r1, %r2;
	@%p1 bra 	$L__BB0_2;
	cvta.to.global.u64 	%rd3, %rd1;
	cvta.to.global.u64 	%rd4, %rd2;
	mul.wide.s32 	%rd5, %r1, 4;
	add.s64 	%rd6, %rd3, %rd5;
	ld.global.s32 	%rd7, [%rd6];
	atom.global.add.u64 	%rd8, [%rd4], %rd7;
$L__BB0_2:
	ret;

}


// ===== COMPILED SASS (sm_100) =====

	.target	sm_100

	.elftype	@"ET_EXEC"


//--------------------- .note.nv.tkinfo           --------------------------
	.section	.note.nv.tkinfo,"",@"SHT_NOTE"
	.sectionflags	@"SHF_NOTE_NV_TKINFO"
	.tkinfo
        /*0018*/ 	.word	0x00000002
        /*0030*/ 	.string	""
        /*0030*/ 	.string	"ptxas"
        /*0030*/ 	.string	"Cuda compilation tools, release 13.0, V13.0.88"
        /*0030*/ 	.string	"Build cuda_13.0.r13.0/compiler.36424714_0"
        /*0030*/ 	.string	"-arch sm_100 -m 64 "



//--------------------- .note.nv.cuinfo           --------------------------
	.section	.note.nv.cuinfo,"",@"SHT_NOTE"
	.sectionflags	@"SHF_NOTE_NV_CUINFO"
        /*0018*/ 	.short	0x0002
        /*001a*/ 	.short	0x0064
        /*001c*/ 	.short	0x0082
	.zero		2


//--------------------- .nv.info                  --------------------------
	.section	.nv.info,"",@"SHT_CUDA_INFO"
	.align	4


	//----- nvinfo : EIATTR_REGCOUNT
	.align		4
        /*0000*/ 	.byte	0x04, 0x2f
        /*0002*/ 	.short	(.L_1 - .L_0)
	.align		4
.L_0:
        /*0004*/ 	.word	index@(_Z13computeSumRawPiPyi)
        /*0008*/ 	.word	0x0000000a


	//----- nvinfo : EIATTR_FRAME_SIZE
	.align		4
.L_1:
        /*000c*/ 	.byte	0x04, 0x11
        /*000e*/ 	.short	(.L_3 - .L_2)
	.align		4
.L_2:
        /*0010*/ 	.word	index@(_Z13computeSumRawPiPyi)
        /*0014*/ 	.word	0x00000000


	//----- nvinfo : EIATTR_MIN_STACK_SIZE
	.align		4
.L_3:
        /*0018*/ 	.byte	0x04, 0x12
        /*001a*/ 	.short	(.L_5 - .L_4)
	.align		4
.L_4:
        /*001c*/ 	.word	index@(_Z13computeSumRawPiPyi)
        /*0020*/ 	.word	0x00000000
.L_5:


//--------------------- .nv.compat                --------------------------
	.section	.nv.compat,"",@"SHT_CUDA_COMPAT_INFO"
	.align	4
        /*0000*/ 	.byte	0x02, 0x09, 0x00, 0x00, 0x02, 0x02, 0x01, 0x00, 0x02, 0x05, 0x05, 0x00, 0x03, 0x07, 0x01, 0x01
        /*0010*/ 	.byte	0x02, 0x03, 0x00, 0x00, 0x02, 0x06, 0x01, 0x00, 0x04, 0x0b, 0x08, 0x00, 0x09, 0x00, 0x00, 0x00
        /*0020*/ 	.byte	0x00, 0x00, 0x00, 0x00


//--------------------- .nv.info._Z13computeSumRawPiPyi --------------------------
	.section	.nv.info._Z13computeSumRawPiPyi,"",@"SHT_CUDA_INFO"
	.sectionflags	@""
	.align	4


	//----- nvinfo : EIATTR_CUDA_API_VERSION
	.align		4
        /*0000*/ 	.byte	0x04, 0x37
        /*0002*/ 	.short	(.L_7 - .L_6)
.L_6:
        /*0004*/ 	.word	0x00000082


	//----- nvinfo : EIATTR_KPARAM_INFO
	.align		4
.L_7:
        /*0008*/ 	.byte	0x04, 0x17
        /*000a*/ 	.short	(.L_9 - .L_8)
.L_8:
        /*000c*/ 	.word	0x00000000
        /*0010*/ 	.short	0x0002
        /*0012*/ 	.short	0x0010
        /*0014*/ 	.byte	0x00, 0xf0, 0x11, 0x00


	//----- nvinfo : EIATTR_KPARAM_INFO
	.align		4
.L_9:
        /*0018*/ 	.byte	0x04, 0x17
        /*001a*/ 	.short	(.L_11 - .L_10)
.L_10:
        /*001c*/ 	.word	0x00000000
        /*0020*/ 	.short	0x0001
        /*0022*/ 	.short	0x0008
        /*0024*/ 	.byte	0x00, 0xf5, 0x21, 0x00


	//----- nvinfo : EIATTR_KPARAM_INFO
	.align		4
.L_11:
        /*0028*/ 	.byte	0x04, 0x17
        /*002a*/ 	.short	(.L_13 - .L_12)
.L_12:
        /*002c*/ 	.word	0x00000000
        /*0030*/ 	.short	0x0000
        /*0032*/ 	.short	0x0000
        /*0034*/ 	.byte	0x00, 0xf5, 0x21, 0x00


	//----- nvinfo : EIATTR_SPARSE_MMA_MASK
	.align		4
.L_13:
        /*0038*/ 	.byte	0x03, 0x50
        /*003a*/ 	.short	0x0000


	//----- nvinfo : EIATTR_MAXREG_COUNT
	.align		4
        /*003c*/ 	.byte	0x03, 0x1b
        /*003e*/ 	.short	0x00ff


	//----- nvinfo : EIATTR_MERCURY_ISA_VERSION
	.align		4
        /*0040*/ 	.byte	0x03, 0x5f
        /*0042*/ 	.short	0x0101


	//----- nvinfo : EIATTR_VRC_CTA_INIT_COUNT
	.align		4
        /*0044*/ 	.byte	0x02, 0x4a
	.zero		1
	.zero		1


	//----- nvinfo : EIATTR_EXIT_INSTR_OFFSETS
	.align		4
        /*0048*/ 	.byte	0x04, 0x1c
        /*004a*/ 	.short	(.L_15 - .L_14)


	//   ....[0]....
.L_14:
        /*004c*/ 	.word	0x00000070


	//   ....[1]....
        /*0050*/ 	.word	0x000000f0


	//----- nvinfo : EIATTR_CBANK_PARAM_SIZE
	.align		4
.L_15:
        /*0054*/ 	.byte	0x03, 0x19
        /*0056*/ 	.short	0x0014


	//----- nvinfo : EIATTR_PARAM_CBANK
	.align		4
        /*0058*/ 	.byte	0x04, 0x0a
        /*005a*/ 	.short	(.L_17 - .L_16)
	.align		4
.L_16:
        /*005c*/ 	.word	index@(.nv.constant0._Z13computeSumRawPiPyi)
        /*0060*/ 	.short	0x0380
        /*0062*/ 	.short	0x0014


	//----- nvinfo : EIATTR_SW_WAR
	.align		4
.L_17:
        /*0064*/ 	.byte	0x04, 0x36
        /*0066*/ 	.short	(.L_19 - .L_18)
.L_18:
        /*0068*/ 	.word	0x00000008
.L_19:


//--------------------- .nv.callgraph             --------------------------
	.section	.nv.callgraph,"",@"SHT_CUDA_CALLGRAPH"
	.align	4
	.sectionentsize	8
	.align		4
        /*0000*/ 	.word	0x00000000
	.align		4
        /*0004*/ 	.word	0xffffffff
	.align		4
        /*0008*/ 	.word	0x00000000
	.align		4
        /*000c*/ 	.word	0xfffffffe
	.align		4
        /*0010*/ 	.word	0x00000000
	.align		4
        /*0014*/ 	.word	0xfffffffd
	.align		4
        /*0018*/ 	.word	0x00000000
	.align		4
        /*001c*/ 	.word	0xfffffffc


//--------------------- .text._Z13computeSumRawPiPyi --------------------------
	.section	.text._Z13computeSumRawPiPyi,"ax",@progbits
	.align	128
        .global         _Z13computeSumRawPiPyi
        .type           _Z13computeSumRawPiPyi,@function
        .size           _Z13computeSumRawPiPyi,(.L_x_1 - _Z13computeSumRawPiPyi)
        .other          _Z13computeSumRawPiPyi,@"STO_CUDA_ENTRY STV_DEFAULT"
_Z13computeSumRawPiPyi:
.text._Z13computeSumRawPiPyi:
[----:B------:R-:W-:Y:S01]  /*0000*/  LDC R1, c[0x0][0x37c] ;  /* 0x0000df00ff017b82 */ /* 0x000fe20000000800 */
[----:B------:R-:W0:Y:S07]  /*0010*/  S2R R0, SR_TID.X ;  /* 0x0000000000007919 */ /* 0x000e2e0000002100 */
[----:B------:R-:W0:Y:S01]  /*0020*/  S2UR UR4, SR_CTAID.X ;  /* 0x00000000000479c3 */ /* 0x000e220000002500 */
[----:B------:R-:W1:Y:S07]  /*0030*/  LDCU UR5, c[0x0][0x390] ;  /* 0x00007200ff0577ac */ /* 0x000e6e0008000800 */
[----:B------:R-:W0:Y:S02]  /*0040*/  LDC R5, c[0x0][0x360] ;  /* 0x0000d800ff057b82 */ /* 0x000e240000000800 */
[----:B0-----:R-:W-:-:S05]  /*0050*/  IMAD R5, R5, UR4, R0 ;  /* 0x0000000405057c24 */ /* 0x001fca000f8e0200 */
[----:B-1----:R-:W-:-:S13]  /*0060*/  ISETP.GE.AND P0, PT, R5, UR5, PT ;  /* 0x0000000505007c0c */ /* 0x002fda000bf06270 */
[----:B------:R-:W-:Y:S05]  /*0070*/  @P0 EXIT ;  /* 0x000000000000094d */ /* 0x000fea0003800000 */
[----:B------:R-:W0:Y:S01]  /*0080*/  LDC.64 R2, c[0x0][0x380] ;  /* 0x0000e000ff027b82 */ /* 0x000e220000000a00 */
[----:B------:R-:W1:Y:S01]  /*0090*/  LDCU.64 UR4, c[0x0][0x358] ;  /* 0x00006b00ff0477ac */ /* 0x000e620008000a00 */
[----:B0-----:R-:W-:-:S05]  /*00a0*/  IMAD.WIDE R2, R5, 0x4, R2 ;  /* 0x0000000405027825 */ /* 0x001fca00078e0202 */
[----:B-1----:R-:W2:Y:S01]  /*00b0*/  LDG.E R4, desc[UR4][R2.64] ;  /* 0x0000000402047981 */ /* 0x002ea2000c1e1900 */
[----:B------:R-:W0:Y:S01]  /*00c0*/  LDC.64 R6, c[0x0][0x388] ;  /* 0x0000e200ff067b82 */ /* 0x000e220000000a00 */
[----:B--2---:R-:W-:-:S05]  /*00d0*/  SHF.R.S32.HI R5, RZ, 0x1f, R4 ;  /* 0x0000001fff057819 */ /* 0x004fca0000011404 */
[----:B0-----:R-:W-:Y:S01]  /*00e0*/  REDG.E.ADD.64.STRONG.GPU desc[UR4][R6.64], R4 ;  /* 0x000000040600798e */ /* 0x001fe2000c12e504 */
[----:B------:R-:W-:Y:S05]  /*00f0*/  EXIT ;  /* 0x000000000000794d */ /* 0x000fea0003800000 */
.L_x_0:
[----:B------:R-:W-:-:S00]  /*0100*/  BRA `(.L_x_0) ;  /* 0xfffffffc00fc7947 */ /* 0x000fc0000383ffff */
[----:B------:R-:W-:-:S00]  /*0110*/  NOP ;  /* 0x0000000000007918 */ /* 0x000fc00000000000 */
        /* <DEDUP_REMOVED lines=14> */
.L_x_1:


//--------------------- .nv.shared.reserved.0     --------------------------
	.section	.nv.shared.reserved.0,"aw",@nobits
	.weak		__nv_reservedSMEM_offset_0_alias
	.size		__nv_reservedSMEM_offset_0_alias, 0, 64
	.other		__nv_reservedSMEM_offset_0_alias,@"STO_CUDA_RESERVED_SHARED STV_DEFAULT"
__nv_reservedSMEM_offset_0_alias:
	.zero		0
	.zero		64


//--------------------- .nv.constant0._Z13computeSumRawPiPyi --------------------------
	.section	.nv.constant0._Z13computeSumRawPiPyi,"a",@progbits
	.sectionflags	@""
	.align	4
.nv.constant0._Z13computeSumRawPiPyi:
	.zero		916


//--------------------- SYMBOLS --------------------------

	.type		.nv.reservedSmem.offset0,@object
	.size		.nv.reservedSmem.offset0,0x4
